//
// Generated by NVIDIA NVVM Compiler
//
// Compiler Build ID: CL-36424714
// Cuda compilation tools, release 13.0, V13.0.88
// Based on NVVM 20.0.0
//

.version 9.0
.target sm_100
.address_size 64

	// .globl	_Z4scaniPiS_

.visible .entry _Z4scaniPiS_(
	.param .u32 _Z4scaniPiS__param_0,
	.param .u64 .ptr .align 1 _Z4scaniPiS__param_1,
	.param .u64 .ptr .align 1 _Z4scaniPiS__param_2
)
{
	.reg .pred 	%p<7>;
	.reg .b32 	%r<15>;
	.reg .b64 	%rd<12>;

	ld.param.u32 	%r4, [_Z4scaniPiS__param_0];
	ld.param.u64 	%rd3, [_Z4scaniPiS__param_1];
	ld.param.u64 	%rd4, [_Z4scaniPiS__param_2];
	cvta.to.global.u64 	%rd1, %rd4;
	mov.u32 	%r5, %ctaid.x;
	mov.u32 	%r6, %ntid.x;
	mov.u32 	%r7, %tid.x;
	mad.lo.s32 	%r1, %r5, %r6, %r7;
	setp.ge.s32 	%p1, %r1, %r4;
	@%p1 bra 	$L__BB0_2;
	cvta.to.global.u64 	%rd5, %rd3;
	mul.wide.s32 	%rd6, %r1, 4;
	add.s64 	%rd7, %rd5, %rd6;
	ld.global.u32 	%r8, [%rd7];
	add.s64 	%rd8, %rd1, %rd6;
	st.global.u32 	[%rd8], %r8;
$L__BB0_2:
	bar.sync 	0;
	setp.lt.s32 	%p2, %r4, 2;
	@%p2 bra 	$L__BB0_7;
	mul.wide.s32 	%rd9, %r1, 4;
	add.s64 	%rd2, %rd1, %rd9;
	mov.b32 	%r14, 1;
$L__BB0_4:
	setp.ge.s32 	%p3, %r1, %r4;
	setp.lt.s32 	%p4, %r1, %r14;
	or.pred  	%p5, %p3, %p4;
	@%p5 bra 	$L__BB0_6;
	ld.global.u32 	%r10, [%rd2];
	sub.s32 	%r11, %r1, %r14;
	mul.wide.s32 	%rd10, %r11, 4;
	add.s64 	%rd11, %rd1, %rd10;
	ld.global.u32 	%r12, [%rd11];
	add.s32 	%r13, %r12, %r10;
	st.global.u32 	[%rd2], %r13;
$L__BB0_6:
	bar.sync 	0;
	shl.b32 	%r14, %r14, 1;
	setp.lt.s32 	%p6, %r14, %r4;
	@%p6 bra 	$L__BB0_4;
$L__BB0_7:
	ret;

}


// ===== COMPILED SASS (sm_100) =====

	.target	sm_100

	.elftype	@"ET_EXEC"


//--------------------- .note.nv.tkinfo           --------------------------
	.section	.note.nv.tkinfo,"",@"SHT_NOTE"
	.sectionflags	@"SHF_NOTE_NV_TKINFO"
	.tkinfo
        /*0018*/ 	.word	0x00000002
        /*0030*/ 	.string	""
        /*0030*/ 	.string	"ptxas"
        /*0030*/ 	.string	"Cuda compilation tools, release 13.0, V13.0.88"
        /*0030*/ 	.string	"Build cuda_13.0.r13.0/compiler.36424714_0"
        /*0030*/ 	.string	"-arch sm_100 -m 64 "



//--------------------- .note.nv.cuinfo           --------------------------
	.section	.note.nv.cuinfo,"",@"SHT_NOTE"
	.sectionflags	@"SHF_NOTE_NV_CUINFO"
        /*0018*/ 	.short	0x0002
        /*001a*/ 	.short	0x0064
        /*001c*/ 	.short	0x0082
	.zero		2


//--------------------- .nv.info                  --------------------------
	.section	.nv.info,"",@"SHT_CUDA_INFO"
	.align	4


	//----- nvinfo : EIATTR_REGCOUNT
	.align		4
        /*0000*/ 	.byte	0x04, 0x2f
        /*0002*/ 	.short	(.L_1 - .L_0)
	.align		4
.L_0:
        /*0004*/ 	.word	index@(_Z4scaniPiS_)
        /*0008*/ 	.word	0x0000000e


	//----- nvinfo : EIATTR_FRAME_SIZE
	.align		4
.L_1:
        /*000c*/ 	.byte	0x04, 0x11
        /*000e*/ 	.short	(.L_3 - .L_2)
	.align		4
.L_2:
        /*0010*/ 	.word	index@(_Z4scaniPiS_)
        /*0014*/ 	.word	0x00000000


	//----- nvinfo : EIATTR_MIN_STACK_SIZE
	.align		4
.L_3:
        /*0018*/ 	.byte	0x04, 0x12
        /*001a*/ 	.short	(.L_5 - .L_4)
	.align		4
.L_4:
        /*001c*/ 	.word	index@(_Z4scaniPiS_)
        /*0020*/ 	.word	0x00000000
.L_5:


//--------------------- .nv.compat                --------------------------
	.section	.nv.compat,"",@"SHT_CUDA_COMPAT_INFO"
	.align	4
        /*0000*/ 	.byte	0x02, 0x09, 0x00, 0x00, 0x02, 0x02, 0x01, 0x00, 0x02, 0x05, 0x05, 0x00, 0x03, 0x07, 0x01, 0x01
        /*0010*/ 	.byte	0x02, 0x03, 0x00, 0x00, 0x02, 0x06, 0x01, 0x00, 0x04, 0x0b, 0x08, 0x00, 0x09, 0x00, 0x00, 0x00
        /*0020*/ 	.byte	0x00, 0x00, 0x00, 0x00


//--------------------- .nv.info._Z4scaniPiS_     --------------------------
	.section	.nv.info._Z4scaniPiS_,"",@"SHT_CUDA_INFO"
	.sectionflags	@""
	.align	4


	//----- nvinfo : EIATTR_CUDA_API_VERSION
	.align		4
        /*0000*/ 	.byte	0x04, 0x37
        /*0002*/ 	.short	(.L_7 - .L_6)
.L_6:
        /*0004*/ 	.word	0x00000082


	//----- nvinfo : EIATTR_KPARAM_INFO
	.align		4
.L_7:
        /*0008*/ 	.byte	0x04, 0x17
        /*000a*/ 	.short	(.L_9 - .L_8)
.L_8:
        /*000c*/ 	.word	0x00000000
        /*0010*/ 	.short	0x0002
        /*0012*/ 	.short	0x0010
        /*0014*/ 	.byte	0x00, 0xf5, 0x21, 0x00


	//----- nvinfo : EIATTR_KPARAM_INFO
	.align		4
.L_9:
        /*0018*/ 	.byte	0x04, 0x17
        /*001a*/ 	.short	(.L_11 - .L_10)
.L_10:
        /*001c*/ 	.word	0x00000000
        /*0020*/ 	.short	0x0001
        /*0022*/ 	.short	0x0008
        /*0024*/ 	.byte	0x00, 0xf5, 0x21, 0x00


	//----- nvinfo : EIATTR_KPARAM_INFO
	.align		4
.L_11:
        /*0028*/ 	.byte	0x04, 0x17
        /*002a*/ 	.short	(.L_13 - .L_12)
.L_12:
        /*002c*/ 	.word	0x00000000
        /*0030*/ 	.short	0x0000
        /*0032*/ 	.short	0x0000
        /*0034*/ 	.byte	0x00, 0xf0, 0x11, 0x00


	//----- nvinfo : EIATTR_SPARSE_MMA_MASK
	.align		4
.L_13:
        /*0038*/ 	.byte	0x03, 0x50
        /*003a*/ 	.short	0x0000


	//----- nvinfo : EIATTR_MAXREG_COUNT
	.align		4
        /*003c*/ 	.byte	0x03, 0x1b
        /*003e*/ 	.short	0x00ff


	//----- nvinfo : EIATTR_NUM_BARRIERS
	.align		4
        /*0040*/ 	.byte	0x02, 0x4c
        /*0042*/ 	.byte	0x01
	.zero		1


	//----- nvinfo : EIATTR_MERCURY_ISA_VERSION
	.align		4
        /*0044*/ 	.byte	0x03, 0x5f
        /*0046*/ 	.short	0x0101


	//----- nvinfo : EIATTR_VRC_CTA_INIT_COUNT
	.align		4
        /*0048*/ 	.byte	0x02, 0x4a
	.zero		1
	.zero		1


	//----- nvinfo : EIATTR_EXIT_INSTR_OFFSETS
	.align		4
        /*004c*/ 	.byte	0x04, 0x1c
        /*004e*/ 	.short	(.L_15 - .L_14)


	//   ....[0]....
.L_14:
        /*0050*/ 	.word	0x00000130


	//   ....[1]....
        /*0054*/ 	.word	0x00000280


	//----- nvinfo : EIATTR_CRS_STACK_SIZE
	.align		4
.L_15:
        /*0058*/ 	.byte	0x04, 0x1e
        /*005a*/ 	.short	(.L_17 - .L_16)
.L_16:
        /*005c*/ 	.word	0x00000000


	//----- nvinfo : EIATTR_CBANK_PARAM_SIZE
	.align		4
.L_17:
        /*0060*/ 	.byte	0x03, 0x19
        /*0062*/ 	.short	0x0018


	//----- nvinfo : EIATTR_PARAM_CBANK
	.align		4
        /*0064*/ 	.byte	0x04, 0x0a
        /*0066*/ 	.short	(.L_19 - .L_18)
	.align		4
.L_18:
        /*0068*/ 	.word	index@(.nv.constant0._Z4scaniPiS_)
        /*006c*/ 	.short	0x0380
        /*006e*/ 	.short	0x0018


	//----- nvinfo : EIATTR_SW_WAR
	.align		4
.L_19:
        /*0070*/ 	.byte	0x04, 0x36
        /*0072*/ 	.short	(.L_21 - .L_20)
.L_20:
        /*0074*/ 	.word	0x00000008
.L_21:


//--------------------- .nv.callgraph             --------------------------
	.section	.nv.callgraph,"",@"SHT_CUDA_CALLGRAPH"
	.align	4
	.sectionentsize	8
	.align		4
        /*0000*/ 	.word	0x00000000
	.align		4
        /*0004*/ 	.word	0xffffffff
	.align		4
        /*0008*/ 	.word	0x00000000
	.align		4
        /*000c*/ 	.word	0xfffffffe
	.align		4
        /*0010*/ 	.word	0x00000000
	.align		4
        /*0014*/ 	.word	0xfffffffd
	.align		4
        /*0018*/ 	.word	0x00000000
	.align		4
        /*001c*/ 	.word	0xfffffffc


//--------------------- .text._Z4scaniPiS_        --------------------------
	.section	.text._Z4scaniPiS_,"ax",@progbits
	.align	128
        .global         _Z4scaniPiS_
        .type           _Z4scaniPiS_,@function
        .size           _Z4scaniPiS_,(.L_x_6 - _Z4scaniPiS_)
        .other          _Z4scaniPiS_,@"STO_CUDA_ENTRY STV_DEFAULT"
_Z4scaniPiS_:
.text._Z4scaniPiS_:
[----:B------:R-:W-:Y:S01]  /*0000*/  LDC R1, c[0x0][0x37c] ;  /* 0x0000df00ff017b82 */ /* 0x000fe20000000800 */
[----:B------:R-:W0:Y:S07]  /*0010*/  S2R R0, SR_TID.X ;  /* 0x0000000000007919 */ /* 0x000e2e0000002100 */
[----:B------:R-:W0:Y:S01]  /*0020*/  S2UR UR4, SR_CTAID.X ;  /* 0x00000000000479c3 */ /* 0x000e220000002500 */
[----:B------:R-:W1:Y:S01]  /*0030*/  LDCU.64 UR6, c[0x0][0x358] ;  /* 0x00006b00ff0677ac */ /* 0x000e620008000a00 */
[----:B------:R-:W-:Y:S06]  /*0040*/  BSSY.RECONVERGENT B0, `(.L_x_0) ;  /* 0x000000d000007945 */ /* 0x000fec0003800200 */
[----:B------:R-:W0:Y:S08]  /*0050*/  LDC R9, c[0x0][0x360] ;  /* 0x0000d800ff097b82 */ /* 0x000e300000000800 */
[----:B------:R-:W2:Y:S01]  /*0060*/  LDC R2, c[0x0][0x380] ;  /* 0x0000e000ff027b82 */ /* 0x000ea20000000800 */
[----:B0-----:R-:W-:-:S05]  /*0070*/  IMAD R9, R9, UR4, R0 ;  /* 0x0000000409097c24 */ /* 0x001fca000f8e0200 */
[----:B--2---:R-:W-:Y:S02]  /*0080*/  ISETP.GE.AND P0, PT, R9, R2, PT ;  /* 0x000000020900720c */ /* 0x004fe40003f06270 */
[----:B------:R-:W-:-:S11]  /*0090*/  ISETP.GE.AND P1, PT, R2, 0x2, PT ;  /* 0x000000020200780c */ /* 0x000fd60003f26270 */
[----:B-1----:R-:W-:Y:S05]  /*00a0*/  @P0 BRA `(.L_x_1) ;  /* 0x0000000000180947 */ /* 0x002fea0003800000 */
[----:B------:R-:W0:Y:S08]  /*00b0*/  LDC.64 R2, c[0x0][0x388] ;  /* 0x0000e200ff027b82 */ /* 0x000e300000000a00 */
[----:B------:R-:W1:Y:S01]  /*00c0*/  LDC.64 R4, c[0x0][0x390] ;  /* 0x0000e400ff047b82 */ /* 0x000e620000000a00 */
[----:B0-----:R-:W-:-:S06]  /*00d0*/  IMAD.WIDE R2, R9, 0x4, R2 ;  /* 0x0000000409027825 */ /* 0x001fcc00078e0202 */
[----:B------:R-:W2:Y:S01]  /*00e0*/  LDG.E R3, desc[UR6][R2.64] ;  /* 0x0000000602037981 */ /* 0x000ea2000c1e1900 */
[----:B-1----:R-:W-:-:S05]  /*00f0*/  IMAD.WIDE R4, R9, 0x4, R4 ;  /* 0x0000000409047825 */ /* 0x002fca00078e0204 */
[----:B--2---:R0:W-:Y:S02]  /*0100*/  STG.E desc[UR6][R4.64], R3 ;  /* 0x0000000304007986 */ /* 0x0041e4000c101906 */
.L_x_1:
[----:B------:R-:W-:Y:S05]  /*0110*/  BSYNC.RECONVERGENT B0 ;  /* 0x0000000000007941 */ /* 0x000fea0003800200 */
.L_x_0:
[----:B------:R-:W-:Y:S06]  /*0120*/  BAR.SYNC.DEFER_BLOCKING 0x0 ;  /* 0x0000000000007b1d */ /* 0x000fec0000010000 */
[----:B------:R-:W-:Y:S05]  /*0130*/  @!P1 EXIT ;  /* 0x000000000000994d */ /* 0x000fea0003800000 */
[----:B0-----:R-:W0:Y:S01]  /*0140*/  LDC.64 R2, c[0x0][0x390] ;  /* 0x0000e400ff027b82 */ /* 0x001e220000000a00 */
[----:B------:R-:W1:Y:S01]  /*0150*/  LDCU UR5, c[0x0][0x380] ;  /* 0x00007000ff0577ac */ /* 0x000e620008000800 */
[----:B------:R-:W-:-:S06]  /*0160*/  UMOV UR4, 0x1 ;  /* 0x0000000100047882 */ /* 0x000fcc0000000000 */
[----:B------:R-:W2:Y:S01]  /*0170*/  LDC.64 R6, c[0x0][0x390] ;  /* 0x0000e400ff067b82 */ /* 0x000ea20000000a00 */
[----:B01----:R-:W-:-:S07]  /*0180*/  IMAD.WIDE R4, R9, 0x4, R2 ;  /* 0x0000000409047825 */ /* 0x003fce00078e0202 */
.L_x_4:
[C---:B------:R-:W-:Y:S01]  /*0190*/  ISETP.GE.AND P0, PT, R9.reuse, UR4, PT ;  /* 0x0000000409007c0c */ /* 0x040fe2000bf06270 */
[----:B------:R-:W-:Y:S03]  /*01a0*/  BSSY.RECONVERGENT B0, `(.L_x_2) ;  /* 0x0000009000007945 */ /* 0x000fe60003800200 */
[----:B------:R-:W-:-:S13]  /*01b0*/  ISETP.GE.OR P0, PT, R9, UR5, !P0 ;  /* 0x0000000509007c0c */ /* 0x000fda000c706670 */
[----:B0-----:R-:W-:Y:S05]  /*01c0*/  @P0 BRA `(.L_x_3) ;  /* 0x0000000000180947 */ /* 0x001fea0003800000 */
[----:B------:R-:W-:Y:S01]  /*01d0*/  IADD3 R3, PT, PT, R9, -UR4, RZ ;  /* 0x8000000409037c10 */ /* 0x000fe2000fffe0ff */
[----:B------:R-:W3:Y:S04]  /*01e0*/  LDG.E R0, desc[UR6][R4.64] ;  /* 0x0000000604007981 */ /* 0x000ee8000c1e1900 */
[----:B--2---:R-:W-:-:S06]  /*01f0*/  IMAD.WIDE R2, R3, 0x4, R6 ;  /* 0x0000000403027825 */ /* 0x004fcc00078e0206 */
[----:B------:R-:W3:Y:S02]  /*0200*/  LDG.E R3, desc[UR6][R2.64] ;  /* 0x0000000602037981 */ /* 0x000ee4000c1e1900 */
[----:B---3--:R-:W-:-:S05]  /*0210*/  IADD3 R11, PT, PT, R0, R3, RZ ;  /* 0x00000003000b7210 */ /* 0x008fca0007ffe0ff */
[----:B------:R0:W-:Y:S02]  /*0220*/  STG.E desc[UR6][R4.64], R11 ;  /* 0x0000000b04007986 */ /* 0x0001e4000c101906 */
.L_x_3:
[----:B------:R-:W-:Y:S05]  /*0230*/  BSYNC.RECONVERGENT B0 ;  /* 0x0000000000007941 */ /* 0x000fea0003800200 */
.L_x_2:
[----:B------:R-:W-:Y:S01]  /*0240*/  BAR.SYNC.DEFER_BLOCKING 0x0 ;  /* 0x0000000000007b1d */ /* 0x000fe20000010000 */
[----:B------:R-:W-:-:S04]  /*0250*/  USHF.L.U32 UR4, UR4, 0x1, URZ ;  /* 0x0000000104047899 */ /* 0x000fc800080006ff */
[----:B------:R-:W-:-:S09]  /*0260*/  UISETP.GE.AND UP0, UPT, UR4, UR5, UPT ;  /* 0x000000050400728c */ /* 0x000fd2000bf06270 */
[----:B------:R-:W-:Y:S05]  /*0270*/  BRA.U !UP0, `(.L_x_4) ;  /* 0xfffffffd08c47547 */ /* 0x000fea000b83ffff */
[----:B------:R-:W-:Y:S05]  /*0280*/  EXIT ;  /* 0x000000000000794d */ /* 0x000fea0003800000 */
.L_x_5:
[----:B------:R-:W-:-:S00]  /*0290*/  BRA `(.L_x_5) ;  /* 0xfffffffc00fc7947 */ /* 0x000fc0000383ffff */
[----:B------:R-:W-:-:S00]  /*02a0*/  NOP ;  /* 0x0000000000007918 */ /* 0x000fc00000000000 */
        /* <DEDUP_REMOVED lines=13> */
.L_x_6:


//--------------------- .nv.shared.reserved.0     --------------------------
	.section	.nv.shared.reserved.0,"aw",@nobits
	.weak		__nv_reservedSMEM_offset_0_alias
	.size		__nv_reservedSMEM_offset_0_alias, 0, 64
	.other		__nv_reservedSMEM_offset_0_alias,@"STO_CUDA_RESERVED_SHARED STV_DEFAULT"
__nv_reservedSMEM_offset_0_alias:
	.zero		0
	.zero		64


//--------------------- .nv.constant0._Z4scaniPiS_ --------------------------
	.section	.nv.constant0._Z4scaniPiS_,"a",@progbits
	.sectionflags	@""
	.align	4
.nv.constant0._Z4scaniPiS_:
	.zero		920


//--------------------- SYMBOLS --------------------------

	.type		.nv.reservedSmem.offset0,@object
	.size		.nv.reservedSmem.offset0,0x4
